	.headerflags	@"EF_CUDA_TEXMODE_UNIFIED EF_CUDA_64BIT_ADDRESS EF_CUDA_ACCELERATORS EF_CUDA_SM90 EF_CUDA_VIRTUAL_SM(EF_CUDA_SM90)"
	.elftype	@"ET_EXEC"


//--------------------- .nv.info                  --------------------------
	.section	.nv.info,"",@"SHT_CUDA_INFO"
	.align	4


	//----- nvinfo : EIATTR_REGCOUNT
	.align		4
        /*0000*/ 	.byte	0x04, 0x2f
        /*0002*/ 	.short	(.L_3 - .L_2)
	.align		4
.L_2:
        /*0004*/ 	.word	index@(triton_poi_fused__native_batch_norm_legit_no_training_avg_pool2d_relu_25)
        /*0008*/ 	.word	0x00000020


	//----- nvinfo : EIATTR_MIN_STACK_SIZE
	.align		4
.L_3:
        /*000c*/ 	.byte	0x04, 0x12
        /*000e*/ 	.short	(.L_5 - .L_4)
	.align		4
.L_4:
        /*0010*/ 	.word	index@(triton_poi_fused__native_batch_norm_legit_no_training_avg_pool2d_relu_25)
        /*0014*/ 	.word	0x00000000


	//----- nvinfo : EIATTR_FRAME_SIZE
	.align		4
.L_5:
        /*0018*/ 	.byte	0x04, 0x11
        /*001a*/ 	.short	(.L_7 - .L_6)
	.align		4
.L_6:
        /*001c*/ 	.word	index@(triton_poi_fused__native_batch_norm_legit_no_training_avg_pool2d_relu_25)
        /*0020*/ 	.word	0x00000000


	//----- nvinfo : EIATTR_MIN_STACK_SIZE
	.align		4
.L_7:
        /*0024*/ 	.byte	0x04, 0x12
        /*0026*/ 	.short	(.L_9 - .L_8)
	.align		4
.L_8:
        /*0028*/ 	.word	index@(triton_poi_fused__native_batch_norm_legit_no_training_avg_pool2d_relu_25)
        /*002c*/ 	.word	0x00000000
.L_9:


//--------------------- .nv.info.triton_poi_fused__native_batch_norm_legit_no_training_avg_pool2d_relu_25 --------------------------
	.section	.nv.info.triton_poi_fused__native_batch_norm_legit_no_training_avg_pool2d_relu_25,"",@"SHT_CUDA_INFO"
	.sectionflags	@""
	.align	4


	//----- nvinfo : EIATTR_CUDA_API_VERSION
	.align		4
        /*0000*/ 	.byte	0x04, 0x37
        /*0002*/ 	.short	(.L_11 - .L_10)
.L_10:
        /*0004*/ 	.word	0x0000007c


	//----- nvinfo : EIATTR_KPARAM_INFO
	.align		4
.L_11:
        /*0008*/ 	.byte	0x04, 0x17
        /*000a*/ 	.short	(.L_13 - .L_12)
.L_12:
        /*000c*/ 	.word	0x00000000
        /*0010*/ 	.short	0x000c
        /*0012*/ 	.short	0x0060
        /*0014*/ 	.byte	0x00, 0xf0, 0x11, 0x00


	//----- nvinfo : EIATTR_KPARAM_INFO
	.align		4
.L_13:
        /*0018*/ 	.byte	0x04, 0x17
        /*001a*/ 	.short	(.L_15 - .L_14)
.L_14:
        /*001c*/ 	.word	0x00000000
        /*0020*/ 	.short	0x000b
        /*0022*/ 	.short	0x0058
        /*0024*/ 	.byte	0x00, 0xf4, 0x21, 0x00


	//----- nvinfo : EIATTR_KPARAM_INFO
	.align		4
.L_15:
        /*0028*/ 	.byte	0x04, 0x17
        /*002a*/ 	.short	(.L_17 - .L_16)
.L_16:
        /*002c*/ 	.word	0x00000000
        /*0030*/ 	.short	0x000a
        /*0032*/ 	.short	0x0050
        /*0034*/ 	.byte	0x00, 0xf4, 0x21, 0x00


	//----- nvinfo : EIATTR_KPARAM_INFO
	.align		4
.L_17:
        /*0038*/ 	.byte	0x04, 0x17
        /*003a*/ 	.short	(.L_19 - .L_18)
.L_18:
        /*003c*/ 	.word	0x00000000
        /*0040*/ 	.short	0x0009
        /*0042*/ 	.short	0x0048
        /*0044*/ 	.byte	0x00, 0xf4, 0x21, 0x00


	//----- nvinfo : EIATTR_KPARAM_INFO
	.align		4
.L_19:
        /*0048*/ 	.byte	0x04, 0x17
        /*004a*/ 	.short	(.L_21 - .L_20)
.L_20:
        /*004c*/ 	.word	0x00000000
        /*0050*/ 	.short	0x0008
        /*0052*/ 	.short	0x0040
        /*0054*/ 	.byte	0x00, 0xf4, 0x21, 0x00


	//----- nvinfo : EIATTR_KPARAM_INFO
	.align		4
.L_21:
        /*0058*/ 	.byte	0x04, 0x17
        /*005a*/ 	.short	(.L_23 - .L_22)
.L_22:
        /*005c*/ 	.word	0x00000000
        /*0060*/ 	.short	0x0007
        /*0062*/ 	.short	0x0038
        /*0064*/ 	.byte	0x00, 0xf4, 0x21, 0x00


	//----- nvinfo : EIATTR_KPARAM_INFO
	.align		4
.L_23:
        /*0068*/ 	.byte	0x04, 0x17
        /*006a*/ 	.short	(.L_25 - .L_24)
.L_24:
        /*006c*/ 	.word	0x00000000
        /*0070*/ 	.short	0x0006
        /*0072*/ 	.short	0x0030
        /*0074*/ 	.byte	0x00, 0xf4, 0x21, 0x00


	//----- nvinfo : EIATTR_KPARAM_INFO
	.align		4
.L_25:
        /*0078*/ 	.byte	0x04, 0x17
        /*007a*/ 	.short	(.L_27 - .L_26)
.L_26:
        /*007c*/ 	.word	0x00000000
        /*0080*/ 	.short	0x0005
        /*0082*/ 	.short	0x0028
        /*0084*/ 	.byte	0x00, 0xf4, 0x21, 0x00


	//----- nvinfo : EIATTR_KPARAM_INFO
	.align		4
.L_27:
        /*0088*/ 	.byte	0x04, 0x17
        /*008a*/ 	.short	(.L_29 - .L_28)
.L_28:
        /*008c*/ 	.word	0x00000000
        /*0090*/ 	.short	0x0004
        /*0092*/ 	.short	0x0020
        /*0094*/ 	.byte	0x00, 0xf4, 0x21, 0x00


	//----- nvinfo : EIATTR_KPARAM_INFO
	.align		4
.L_29:
        /*0098*/ 	.byte	0x04, 0x17
        /*009a*/ 	.short	(.L_31 - .L_30)
.L_30:
        /*009c*/ 	.word	0x00000000
        /*00a0*/ 	.short	0x0003
        /*00a2*/ 	.short	0x0018
        /*00a4*/ 	.byte	0x00, 0xf4, 0x21, 0x00


	//----- nvinfo : EIATTR_KPARAM_INFO
	.align		4
.L_31:
        /*00a8*/ 	.byte	0x04, 0x17
        /*00aa*/ 	.short	(.L_33 - .L_32)
.L_32:
        /*00ac*/ 	.word	0x00000000
        /*00b0*/ 	.short	0x0002
        /*00b2*/ 	.short	0x0010
        /*00b4*/ 	.byte	0x00, 0xf4, 0x21, 0x00


	//----- nvinfo : EIATTR_KPARAM_INFO
	.align		4
.L_33:
        /*00b8*/ 	.byte	0x04, 0x17
        /*00ba*/ 	.short	(.L_35 - .L_34)
.L_34:
        /*00bc*/ 	.word	0x00000000
        /*00c0*/ 	.short	0x0001
        /*00c2*/ 	.short	0x0008
        /*00c4*/ 	.byte	0x00, 0xf4, 0x21, 0x00


	//----- nvinfo : EIATTR_KPARAM_INFO
	.align		4
.L_35:
        /*00c8*/ 	.byte	0x04, 0x17
        /*00ca*/ 	.short	(.L_37 - .L_36)
.L_36:
        /*00cc*/ 	.word	0x00000000
        /*00d0*/ 	.short	0x0000
        /*00d2*/ 	.short	0x0000
        /*00d4*/ 	.byte	0x00, 0xf4, 0x21, 0x00


	//----- nvinfo : EIATTR_SPARSE_MMA_MASK
	.align		4
.L_37:
        /*00d8*/ 	.byte	0x03, 0x50
        /*00da*/ 	.short	0x0000


	//----- nvinfo : EIATTR_MAXREG_COUNT
	.align		4
        /*00dc*/ 	.byte	0x03, 0x1b
        /*00de*/ 	.short	0x00ff


	//----- nvinfo : EIATTR_EXIT_INSTR_OFFSETS
	.align		4
        /*00e0*/ 	.byte	0x04, 0x1c
        /*00e2*/ 	.short	(.L_39 - .L_38)


	//   ....[0]....
.L_38:
        /*00e4*/ 	.word	0x00001190


	//   ....[1]....
        /*00e8*/ 	.word	0x000011b0


	//----- nvinfo : EIATTR_REQNTID
	.align		4
.L_39:
        /*00ec*/ 	.byte	0x04, 0x10
        /*00ee*/ 	.short	(.L_41 - .L_40)
.L_40:
        /*00f0*/ 	.word	0x00000080
        /*00f4*/ 	.word	0x00000001
        /*00f8*/ 	.word	0x00000001


	//----- nvinfo : EIATTR_CBANK_PARAM_SIZE
	.align		4
.L_41:
        /*00fc*/ 	.byte	0x03, 0x19
        /*00fe*/ 	.short	0x0064


	//----- nvinfo : EIATTR_PARAM_CBANK
	.align		4
        /*0100*/ 	.byte	0x04, 0x0a
        /*0102*/ 	.short	(.L_43 - .L_42)
	.align		4
.L_42:
        /*0104*/ 	.word	index@(.nv.constant0.triton_poi_fused__native_batch_norm_legit_no_training_avg_pool2d_relu_25)
        /*0108*/ 	.short	0x0210
        /*010a*/ 	.short	0x0064


	//----- nvinfo : EIATTR_SW_WAR
	.align		4
.L_43:
        /*010c*/ 	.byte	0x04, 0x36
        /*010e*/ 	.short	(.L_45 - .L_44)
.L_44:
        /*0110*/ 	.word	0x00000008
.L_45:


//--------------------- .nv.callgraph             --------------------------
	.section	.nv.callgraph,"",@"SHT_CUDA_CALLGRAPH"
	.align	4
	.sectionentsize	8
	.align		4
        /*0000*/ 	.word	0x00000000
	.align		4
        /*0004*/ 	.word	0xffffffff
	.align		4
        /*0008*/ 	.word	0x00000000
	.align		4
        /*000c*/ 	.word	0xfffffffe
	.align		4
        /*0010*/ 	.word	0x00000000
	.align		4
        /*0014*/ 	.word	0xfffffffd
	.align		4
        /*0018*/ 	.word	0x00000000
	.align		4
        /*001c*/ 	.word	0xfffffffc


//--------------------- .nv.constant4             --------------------------
	.section	.nv.constant4,"a",@progbits
	.align	8
	.align		8
.nv.constant4:
        /*0000*/ 	.dword	_$_str
	.align		8
        /*0008*/ 	.dword	_$_str_$_2


//--------------------- .text.triton_poi_fused__native_batch_norm_legit_no_training_avg_pool2d_relu_25 --------------------------
	.section	.text.triton_poi_fused__native_batch_norm_legit_no_training_avg_pool2d_relu_25,"ax",@progbits
	.align	128
        .global         triton_poi_fused__native_batch_norm_legit_no_training_avg_pool2d_relu_25
        .type           triton_poi_fused__native_batch_norm_legit_no_training_avg_pool2d_relu_25,@function
        .size           triton_poi_fused__native_batch_norm_legit_no_training_avg_pool2d_relu_25,(.L_x_1 - triton_poi_fused__native_batch_norm_legit_no_training_avg_pool2d_relu_25)
        .other          triton_poi_fused__native_batch_norm_legit_no_training_avg_pool2d_relu_25,@"STO_CUDA_ENTRY STV_DEFAULT"
triton_poi_fused__native_batch_norm_legit_no_training_avg_pool2d_relu_25:
.text.triton_poi_fused__native_batch_norm_legit_no_training_avg_pool2d_relu_25:
[----:B------:R-:W0:Y:S01]  /*0000*/  LDC R1, c[0x0][0x28] ;  /* 0x00000a00ff017b82 */ /* 0x000e220000000800 */
[----:B------:R-:W1:Y:S07]  /*0010*/  S2R R0, SR_TID.X ;  /* 0x0000000000007919 */ /* 0x000e6e0000002100 */
[----:B------:R-:W2:Y:S01]  /*0020*/  LDC.64 R28, c[0x0][0x210] ;  /* 0x00008400ff1c7b82 */ /* 0x000ea20000000a00 */
[----:B------:R-:W-:Y:S02]  /*0030*/  CS2R R16, SRZ ;  /* 0x0000000000107805 */ /* 0x000fe4000001ff00 */
[----:B------:R-:W-:Y:S01]  /*0040*/  CS2R R18, SRZ ;  /* 0x0000000000127805 */ /* 0x000fe2000001ff00 */
[----:B------:R-:W3:Y:S01]  /*0050*/  S2R R5, SR_CTAID.X ;  /* 0x0000000000057919 */ /* 0x000ee20000002500 */
[----:B------:R-:W-:-:S02]  /*0060*/  CS2R R20, SRZ ;  /* 0x0000000000147805 */ /* 0x000fc4000001ff00 */
[----:B------:R-:W-:Y:S01]  /*0070*/  CS2R R22, SRZ ;  /* 0x0000000000167805 */ /* 0x000fe2000001ff00 */
[----:B------:R-:W-:Y:S01]  /*0080*/  ULDC.64 UR4, c[0x0][0x208] ;  /* 0x0000820000047ab9 */ /* 0x000fe20000000a00 */
[----:B-1----:R-:W-:-:S04]  /*0090*/  SHF.L.U32 R0, R0, 0x2, RZ ;  /* 0x0000000200007819 */ /* 0x002fc800000006ff */
[----:B------:R-:W-:Y:S02]  /*00a0*/  LOP3.LUT R0, R0, 0x1fc, RZ, 0xc0, !PT ;  /* 0x000001fc00007812 */ /* 0x000fe400078ec0ff */
[----:B---3--:R-:W-:Y:S02]  /*00b0*/  SHF.R.S32.HI R3, RZ, 0x16, R5 ;  /* 0x00000016ff037819 */ /* 0x008fe40000011405 */
[----:B------:R-:W-:Y:S02]  /*00c0*/  LEA R2, R5, R0, 0x9 ;  /* 0x0000000005027211 */ /* 0x000fe400078e48ff */
[----:B------:R-:W-:-:S03]  /*00d0*/  SGXT R3, R3, 0x1 ;  /* 0x000000010303781a */ /* 0x000fc60000000200 */
[----:B------:R-:W-:Y:S01]  /*00e0*/  IMAD.HI R5, R2, 0x78787879, RZ ;  /* 0x7878787902057827 */ /* 0x000fe200078e02ff */
[----:B------:R-:W-:-:S04]  /*00f0*/  LEA.HI R0, R3, R2, RZ, 0x6 ;  /* 0x0000000203007211 */ /* 0x000fc800078f30ff */
[----:B------:R-:W-:Y:S02]  /*0100*/  SHF.R.S32.HI R3, RZ, 0x6, R0 ;  /* 0x00000006ff037819 */ /* 0x000fe40000011400 */
[----:B------:R-:W-:-:S03]  /*0110*/  SHF.R.U32.HI R4, RZ, 0x1f, R5 ;  /* 0x0000001fff047819 */ /* 0x000fc60000011605 */
[----:B------:R-:W-:Y:S01]  /*0120*/  IMAD.HI R6, R3, 0x78787879, RZ ;  /* 0x7878787903067827 */ /* 0x000fe200078e02ff */
[----:B------:R-:W-:-:S04]  /*0130*/  LEA.HI.SX32 R5, R5, R4, 0x17 ;  /* 0x0000000405057211 */ /* 0x000fc800078fbaff */
[----:B------:R-:W-:Y:S02]  /*0140*/  LEA.HI R4, R5, R5, RZ, 0x3 ;  /* 0x0000000505047211 */ /* 0x000fe400078f18ff */
[----:B------:R-:W-:Y:S02]  /*0150*/  SHF.R.U32.HI R7, RZ, 0x1f, R6 ;  /* 0x0000001fff077819 */ /* 0x000fe40000011606 */
[----:B------:R-:W-:Y:S02]  /*0160*/  LOP3.LUT R4, R4, 0xfffffff8, RZ, 0xc0, !PT ;  /* 0xfffffff804047812 */ /* 0x000fe400078ec0ff */
[----:B------:R-:W-:Y:S02]  /*0170*/  LEA.HI.SX32 R8, R6, R7, 0x1d ;  /* 0x0000000706087211 */ /* 0x000fe400078feaff */
[----:B------:R-:W-:-:S03]  /*0180*/  IADD3 R6, R5, -R4, RZ ;  /* 0x8000000405067210 */ /* 0x000fc60007ffe0ff */
[----:B------:R-:W-:Y:S01]  /*0190*/  IMAD R4, R8, -0x11, R3 ;  /* 0xffffffef08047824 */ /* 0x000fe200078e0203 */
[----:B------:R-:W-:Y:S01]  /*01a0*/  ISETP.GT.AND P0, PT, R6, -0x1, PT ;  /* 0xffffffff0600780c */ /* 0x000fe20003f04270 */
[----:B------:R-:W-:-:S03]  /*01b0*/  IMAD R8, R5, -0x440, R2 ;  /* 0xfffffbc005087824 */ /* 0x000fc600078e0202 */
[C---:B------:R-:W-:Y:S01]  /*01c0*/  ISETP.GT.AND P1, PT, R4.reuse, RZ, P0 ;  /* 0x000000ff0400720c */ /* 0x040fe20000724270 */
[----:B------:R-:W-:Y:S01]  /*01d0*/  IMAD R3, R5, 0x800, R8 ;  /* 0x0000080005037824 */ /* 0x000fe200078e0208 */
[----:B------:R-:W-:Y:S02]  /*01e0*/  ISETP.LT.U32.AND P0, PT, R4, 0x10, P0 ;  /* 0x000000100400780c */ /* 0x000fe40000701070 */
[C---:B------:R-:W-:Y:S01]  /*01f0*/  ISETP.LT.AND P1, PT, R2.reuse, 0x8800, P1 ;  /* 0x000088000200780c */ /* 0x040fe20000f21270 */
[----:B--2---:R-:W-:Y:S01]  /*0200*/  IMAD.WIDE R10, R3, 0x4, R28 ;  /* 0x00000004030a7825 */ /* 0x004fe200078e021c */
[----:B------:R-:W-:Y:S02]  /*0210*/  ISETP.LT.AND P0, PT, R2, 0x8800, P0 ;  /* 0x000088000200780c */ /* 0x000fe40000701270 */
[----:B------:R-:W-:-:S05]  /*0220*/  IADD3 R9, R3, -0x40, RZ ;  /* 0xffffffc003097810 */ /* 0x000fca0007ffe0ff */
[----:B------:R-:W-:-:S05]  /*0230*/  IMAD.WIDE R8, R9, 0x4, R28 ;  /* 0x0000000409087825 */ /* 0x000fca00078e021c */
[----:B------:R1:W2:Y:S04]  /*0240*/  @P1 LDG.E.128 R16, desc[UR4][R8.64] ;  /* 0x0000000408101981 */ /* 0x0002a8000c1e1d00 */
[----:B------:R3:W4:Y:S01]  /*0250*/  @P0 LDG.E.128 R20, desc[UR4][R10.64] ;  /* 0x000000040a140981 */ /* 0x000722000c1e1d00 */
[----:B------:R-:W-:Y:S01]  /*0260*/  IMAD.HI R7, R2, 0x78787879, RZ ;  /* 0x7878787902077827 */ /* 0x000fe200078e02ff */
[----:B------:R-:W-:Y:S02]  /*0270*/  LEA.HI R5, R5, R5, RZ, 0x3 ;  /* 0x0000000505057211 */ /* 0x000fe400078f18ff */
[----:B------:R-:W-:Y:S02]  /*0280*/  CS2R R24, SRZ ;  /* 0x0000000000187805 */ /* 0x000fe4000001ff00 */
[----:B------:R-:W-:-:S02]  /*0290*/  ISETP.GT.AND P2, PT, R6, 0x6, PT ;  /* 0x000000060600780c */ /* 0x000fc40003f44270 */
[----:B------:R-:W-:Y:S02]  /*02a0*/  CS2R R26, SRZ ;  /* 0x00000000001a7805 */ /* 0x000fe4000001ff00 */
[----:B------:R-:W-:Y:S02]  /*02b0*/  SHF.R.U32.HI R12, RZ, 0x1f, R7 ;  /* 0x0000001fff0c7819 */ /* 0x000fe40000011607 */
[----:B------:R-:W-:Y:S02]  /*02c0*/  LOP3.LUT R5, R5, 0xfffffff8, RZ, 0xc0, !PT ;  /* 0xfffffff805057812 */ /* 0x000fe400078ec0ff */
[----:B------:R-:W-:Y:S01]  /*02d0*/  LEA.HI.SX32 R12, R7, R12, 0x17 ;  /* 0x0000000c070c7211 */ /* 0x000fe200078fbaff */
[C---:B------:R-:W-:Y:S01]  /*02e0*/  VIADD R7, R4.reuse, 0x1 ;  /* 0x0000000104077836 */ /* 0x040fe20000000000 */
[----:B------:R-:W-:Y:S02]  /*02f0*/  ISETP.GE.AND P5, PT, R4, 0x10, PT ;  /* 0x000000100400780c */ /* 0x000fe40003fa6270 */
[----:B------:R-:W-:-:S02]  /*0300*/  IADD3 R12, R12, -R5, RZ ;  /* 0x800000050c0c7210 */ /* 0x000fc40007ffe0ff */
[----:B------:R-:W-:Y:S02]  /*0310*/  ISETP.GT.AND P3, PT, R4, 0xf, PT ;  /* 0x0000000f0400780c */ /* 0x000fe40003f64270 */
[C---:B------:R-:W-:Y:S02]  /*0320*/  ISETP.GE.AND P4, PT, R12.reuse, 0x7, PT ;  /* 0x000000070c00780c */ /* 0x040fe40003f86270 */
[----:B------:R-:W-:Y:S02]  /*0330*/  LEA R5, R12, 0x2, 0x1 ;  /* 0x000000020c057811 */ /* 0x000fe400078e08ff */
[----:B------:R-:W-:Y:S02]  /*0340*/  SEL R7, R7, RZ, !P5 ;  /* 0x000000ff07077207 */ /* 0x000fe40006800000 */
[----:B------:R-:W-:Y:S02]  /*0350*/  SEL R6, R5, RZ, !P4 ;  /* 0x000000ff05067207 */ /* 0x000fe40006000000 */
[----:B------:R-:W-:-:S04]  /*0360*/  SEL R5, RZ, 0x10, !P2 ;  /* 0x00000010ff057807 */ /* 0x000fc80005000000 */
[----:B------:R-:W-:Y:S02]  /*0370*/  IADD3 R5, R5, R6, RZ ;  /* 0x0000000605057210 */ /* 0x000fe40007ffe0ff */
[----:B------:R-:W-:Y:S02]  /*0380*/  IADD3 R6, R7, 0x11, RZ ;  /* 0x0000001107067810 */ /* 0x000fe40007ffe0ff */
[----:B------:R-:W-:Y:S01]  /*0390*/  @!P3 IADD3 R6, R7, RZ, RZ ;  /* 0x000000ff0706b210 */ /* 0x000fe20007ffe0ff */
[C-C-:B-1----:R-:W-:Y:S01]  /*03a0*/  IMAD R9, R12.reuse, 0x2, -R5.reuse ;  /* 0x000000020c097824 */ /* 0x142fe200078e0a05 */
[----:B------:R-:W-:Y:S01]  /*03b0*/  IADD3 R7, R3, 0x3c0, RZ ;  /* 0x000003c003077810 */ /* 0x000fe20007ffe0ff */
[----:B------:R-:W-:Y:S02]  /*03c0*/  IMAD R8, R12, -0x2, R5 ;  /* 0xfffffffe0c087824 */ /* 0x000fe400078e0205 */
[----:B---3--:R-:W-:Y:S01]  /*03d0*/  IMAD R11, R4, R9, RZ ;  /* 0x00000009040b7224 */ /* 0x008fe200078e02ff */
[----:B------:R-:W-:Y:S01]  /*03e0*/  LOP3.LUT R13, R0, 0xffffffc0, RZ, 0xc0, !PT ;  /* 0xffffffc0000d7812 */ /* 0x000fe200078ec0ff */
[----:B------:R-:W1:Y:S01]  /*03f0*/  LDC.64 R4, c[0x0][0x220] ;  /* 0x00008800ff047b82 */ /* 0x000e620000000a00 */
[----:B------:R-:W-:Y:S01]  /*0400*/  ISETP.GE.AND P2, PT, R2, 0x8800, PT ;  /* 0x000088000200780c */ /* 0x000fe20003f46270 */
[----:B------:R-:W-:Y:S01]  /*0410*/  VIADD R10, R6, 0x1 ;  /* 0x00000001060a7836 */ /* 0x000fe20000000000 */
[----:B------:R-:W-:Y:S01]  /*0420*/  IADD3 R0, R2, -R13, RZ ;  /* 0x8000000d02007210 */ /* 0x000fe20007ffe0ff */
[----:B------:R-:W-:Y:S01]  /*0430*/  IMAD.WIDE R6, R7, 0x4, R28 ;  /* 0x0000000407067825 */ /* 0x000fe200078e021c */
[----:B------:R-:W-:-:S02]  /*0440*/  CS2R R12, SRZ ;  /* 0x00000000000c7805 */ /* 0x000fc4000001ff00 */
[----:B------:R-:W-:Y:S02]  /*0450*/  CS2R R14, SRZ ;  /* 0x00000000000e7805 */ /* 0x000fe4000001ff00 */
[----:B------:R-:W-:Y:S01]  /*0460*/  IADD3 R9, R3, 0x400, RZ ;  /* 0x0000040003097810 */ /* 0x000fe20007ffe0ff */
[----:B------:R-:W-:Y:S01]  /*0470*/  IMAD R3, R8, R10, R11 ;  /* 0x0000000a08037224 */ /* 0x000fe200078e020b */
[----:B------:R1:W3:Y:S03]  /*0480*/  @P1 LDG.E.128 R24, desc[UR4][R6.64] ;  /* 0x0000000406181981 */ /* 0x0002e6000c1e1d00 */
[----:B------:R-:W-:-:S04]  /*0490*/  IMAD.WIDE R28, R9, 0x4, R28 ;  /* 0x00000004091c7825 */ /* 0x000fc800078e021c */
[----:B-1----:R-:W-:-:S05]  /*04a0*/  IMAD.WIDE R6, R0, 0x4, R4 ;  /* 0x0000000400067825 */ /* 0x002fca00078e0204 */
[----:B------:R1:W5:Y:S01]  /*04b0*/  @!P2 LDG.E.EL.128 R12, desc[UR4][R6.64] ;  /* 0x00000004060ca981 */ /* 0x000362000c2e1d00 */
[----:B------:R-:W-:Y:S02]  /*04c0*/  CS2R R8, SRZ ;  /* 0x0000000000087805 */ /* 0x000fe4000001ff00 */
[----:B------:R-:W-:-:S06]  /*04d0*/  CS2R R10, SRZ ;  /* 0x00000000000a7805 */ /* 0x000fcc000001ff00 */
[----:B------:R2:W3:Y:S01]  /*04e0*/  @P0 LDG.E.128 R8, desc[UR4][R28.64] ;  /* 0x000000041c080981 */ /* 0x0004e2000c1e1d00 */
[----:B-1----:R-:W1:Y:S01]  /*04f0*/  LDC.64 R6, c[0x0][0x218] ;  /* 0x00008600ff067b82 */ /* 0x002e620000000a00 */
[----:B--2---:R-:W-:Y:S02]  /*0500*/  SEL R5, R16, RZ, P1 ;  /* 0x000000ff10057207 */ /* 0x004fe40000800000 */
[----:B------:R-:W-:Y:S02]  /*0510*/  SEL R4, R17, RZ, P1 ;  /* 0x000000ff11047207 */ /* 0x000fe40000800000 */
[----:B----4-:R-:W-:Y:S02]  /*0520*/  SEL R20, R20, RZ, P0 ;  /* 0x000000ff14147207 */ /* 0x010fe40000000000 */
[----:B------:R-:W-:Y:S02]  /*0530*/  SEL R21, R21, RZ, P0 ;  /* 0x000000ff15157207 */ /* 0x000fe40000000000 */
[----:B------:R-:W-:Y:S01]  /*0540*/  SEL R16, R18, RZ, P1 ;  /* 0x000000ff12107207 */ /* 0x000fe20000800000 */
[----:B------:R-:W-:-:S02]  /*0550*/  FADD R17, R5, R20 ;  /* 0x0000001405117221 */ /* 0x000fc40000000000 */
[----:B------:R-:W-:Y:S01]  /*0560*/  FADD R18, R4, R21 ;  /* 0x0000001504127221 */ /* 0x000fe20000000000 */
[----:B-1----:R-:W-:Y:S01]  /*0570*/  IMAD.WIDE R20, R0, 0x4, R6 ;  /* 0x0000000400147825 */ /* 0x002fe200078e0206 */
[----:B------:R-:W-:Y:S02]  /*0580*/  CS2R R4, SRZ ;  /* 0x0000000000047805 */ /* 0x000fe4000001ff00 */
[----:B------:R-:W-:-:S06]  /*0590*/  CS2R R6, SRZ ;  /* 0x0000000000067805 */ /* 0x000fcc000001ff00 */
[----:B------:R3:W2:Y:S01]  /*05a0*/  @!P2 LDG.E.EL.128 R4, desc[UR4][R20.64] ;  /* 0x000000041404a981 */ /* 0x0006a2000c2e1d00 */
[----:B0-----:R-:W-:-:S05]  /*05b0*/  SEL R29, R22, RZ, P0 ;  /* 0x000000ff161d7207 */ /* 0x001fca0000000000 */
[----:B------:R-:W-:Y:S01]  /*05c0*/  FADD R16, R16, R29 ;  /* 0x0000001d10107221 */ /* 0x000fe20000000000 */
[----:B-----5:R-:W-:Y:S01]  /*05d0*/  FADD R13, R13, 9.9999997473787516356e-06 ;  /* 0x3727c5ac0d0d7421 */ /* 0x020fe20000000000 */
[----:B------:R-:W-:-:S05]  /*05e0*/  FADD R28, R12, 9.9999997473787516356e-06 ;  /* 0x3727c5ac0c1c7421 */ /* 0x000fca0000000000 */
[----:B------:R-:W0:Y:S01]  /*05f0*/  MUFU.SQRT R13, R13 ;  /* 0x0000000d000d7308 */ /* 0x000e220000002000 */
[----:B------:R-:W-:Y:S02]  /*0600*/  SEL R12, R19, RZ, P1 ;  /* 0x000000ff130c7207 */ /* 0x000fe40000800000 */
[----:B------:R-:W-:-:S05]  /*0610*/  SEL R19, R23, RZ, P0 ;  /* 0x000000ff17137207 */ /* 0x000fca0000000000 */
[----:B------:R-:W1:Y:S01]  /*0620*/  MUFU.SQRT R28, R28 ;  /* 0x0000001c001c7308 */ /* 0x000e620000002000 */
[----:B------:R-:W-:Y:S01]  /*0630*/  FADD R19, R12, R19 ;  /* 0x000000130c137221 */ /* 0x000fe20000000000 */
[----:B------:R-:W-:Y:S01]  /*0640*/  I2FP.F32.S32 R12, R3 ;  /* 0x00000003000c7245 */ /* 0x000fe20000201400 */
[----:B------:R-:W-:Y:S01]  /*0650*/  HFMA2.MMA R3, -RZ, RZ, 1.625, 0 ;  /* 0x3e800000ff037435 */ /* 0x000fe200000001ff */
[----:B0-----:R-:W-:Y:S02]  /*0660*/  FSETP.GT.AND P5, PT, R13, 8.50705917302346158658e+37, PT ;  /* 0x7e8000000d00780b */ /* 0x001fe40003fa4000 */
[----:B------:R-:W-:Y:S02]  /*0670*/  FSETP.GT.AND P3, PT, |R12|, 8.50705917302346158658e+37, PT ;  /* 0x7e8000000c00780b */ /* 0x000fe40003f64200 */
[----:B---3--:R-:W-:Y:S02]  /*0680*/  SEL R20, R24, RZ, P1 ;  /* 0x000000ff18147207 */ /* 0x008fe40000800000 */
[----:B------:R-:W-:-:S02]  /*0690*/  SEL R25, R25, RZ, P1 ;  /* 0x000000ff19197207 */ /* 0x000fc40000800000 */
[----:B------:R-:W-:Y:S02]  /*06a0*/  SEL R23, R26, RZ, P1 ;  /* 0x000000ff1a177207 */ /* 0x000fe40000800000 */
[----:B------:R-:W-:Y:S02]  /*06b0*/  SEL R24, R27, RZ, P1 ;  /* 0x000000ff1b187207 */ /* 0x000fe40000800000 */
[C---:B------:R-:W-:Y:S02]  /*06c0*/  FSETP.GEU.AND P4, PT, R13.reuse, 1.175494350822287508e-38, PT ;  /* 0x008000000d00780b */ /* 0x040fe40003f8e000 */
[----:B------:R-:W-:Y:S02]  /*06d0*/  FSETP.GEU.AND P1, PT, |R12|, 1.175494350822287508e-38, PT ;  /* 0x008000000c00780b */ /* 0x000fe40003f2e200 */
[----:B-1----:R-:W-:Y:S01]  /*06e0*/  FSETP.GT.AND P6, PT, R28, 8.50705917302346158658e+37, PT ;  /* 0x7e8000001c00780b */ /* 0x002fe20003fc4000 */
[----:B------:R-:W-:Y:S01]  /*06f0*/  FADD R22, R18, R25 ;  /* 0x0000001912167221 */ /* 0x000fe20000000000 */
[----:B------:R-:W-:Y:S01]  /*0700*/  @P5 FMUL R13, R13, 0.25 ;  /* 0x3e8000000d0d5820 */ /* 0x000fe20000400000 */
[----:B------:R-:W-:Y:S01]  /*0710*/  FSEL R18, R3, 1, P5 ;  /* 0x3f80000003127808 */ /* 0x000fe20002800000 */
[----:B------:R-:W-:Y:S01]  /*0720*/  @P3 FMUL R12, R12, 0.25 ;  /* 0x3e8000000c0c3820 */ /* 0x000fe20000400000 */
[----:B------:R-:W-:-:S02]  /*0730*/  FSETP.GEU.AND P5, PT, R28, 1.175494350822287508e-38, PT ;  /* 0x008000001c00780b */ /* 0x000fc40003fae000 */
[----:B------:R-:W-:Y:S02]  /*0740*/  SEL R9, R9, RZ, P0 ;  /* 0x000000ff09097207 */ /* 0x000fe40000000000 */
[----:B------:R-:W-:Y:S02]  /*0750*/  @!P4 FMUL R13, R13, 16777216 ;  /* 0x4b8000000d0dc820 */ /* 0x000fe40000400000 */
[----:B------:R-:W-:Y:S01]  /*0760*/  @!P1 FMUL R12, R12, 16777216 ;  /* 0x4b8000000c0c9820 */ /* 0x000fe20000400000 */
[----:B------:R-:W-:Y:S01]  /*0770*/  FADD R17, R17, R20 ;  /* 0x0000001411117221 */ /* 0x000fe20000000000 */
[----:B------:R0:W1:Y:S01]  /*0780*/  MUFU.RCP R25, R13 ;  /* 0x0000000d00197308 */ /* 0x0000620000001000 */
[----:B------:R-:W-:Y:S01]  /*0790*/  @P6 FMUL R28, R28, 0.25 ;  /* 0x3e8000001c1c6820 */ /* 0x000fe20000400000 */
[----:B------:R-:W-:Y:S01]  /*07a0*/  FADD R9, R22, R9 ;  /* 0x0000000916097221 */ /* 0x000fe20000000000 */
[----:B------:R-:W3:Y:S02]  /*07b0*/  LDC.64 R20, c[0x0][0x228] ;  /* 0x00008a00ff147b82 */ /* 0x000ee40000000a00 */
[----:B------:R-:W-:-:S03]  /*07c0*/  @!P5 FMUL R28, R28, 16777216 ;  /* 0x4b8000001c1cd820 */ /* 0x000fc60000400000 */
[----:B------:R-:W4:Y:S01]  /*07d0*/  MUFU.RCP R12, R12 ;  /* 0x0000000c000c7308 */ /* 0x000f220000001000 */
[----:B0-----:R-:W-:Y:S02]  /*07e0*/  FADD R13, R16, R23 ;  /* 0x00000017100d7221 */ /* 0x001fe40000000000 */
[----:B------:R-:W0:Y:S01]  /*07f0*/  LDC.64 R22, c[0x0][0x230] ;  /* 0x00008c00ff167b82 */ /* 0x000e220000000a00 */
[----:B------:R-:W-:Y:S01]  /*0800*/  SEL R8, R8, RZ, P0 ;  /* 0x000000ff08087207 */ /* 0x000fe20000000000 */
[----:B------:R-:W-:Y:S01]  /*0810*/  @P3 FMUL R9, R9, 0.25 ;  /* 0x3e80000009093820 */ /* 0x000fe20000400000 */
[----:B------:R-:W-:Y:S02]  /*0820*/  @!P4 FMUL R18, R18, 16777216 ;  /* 0x4b8000001212c820 */ /* 0x000fe40000400000 */
[----:B------:R-:W5:Y:S01]  /*0830*/  MUFU.RCP R28, R28 ;  /* 0x0000001c001c7308 */ /* 0x000f620000001000 */
[----:B------:R-:W-:Y:S01]  /*0840*/  @!P1 FMUL R9, R9, 16777216 ;  /* 0x4b80000009099820 */ /* 0x000fe20000400000 */
[----:B------:R-:W-:Y:S01]  /*0850*/  FADD R17, R17, R8 ;  /* 0x0000000811117221 */ /* 0x000fe20000000000 */
[----:B-1----:R-:W-:Y:S01]  /*0860*/  FMUL R18, R25, R18 ;  /* 0x0000001219127220 */ /* 0x002fe20000400000 */
[----:B------:R-:W-:-:S02]  /*0870*/  FSEL R25, R3, 1, P6 ;  /* 0x3f80000003197808 */ /* 0x000fc40003000000 */
[----:B------:R-:W-:Y:S01]  /*0880*/  @P3 FMUL R17, R17, 0.25 ;  /* 0x3e80000011113820 */ /* 0x000fe20000400000 */
[----:B----4-:R-:W-:Y:S02]  /*0890*/  FMUL R9, R12, R9 ;  /* 0x000000090c097220 */ /* 0x010fe40000400000 */
[----:B------:R-:W-:Y:S01]  /*08a0*/  @!P5 FMUL R25, R25, 16777216 ;  /* 0x4b8000001919d820 */ /* 0x000fe20000400000 */
[----:B------:R-:W-:-:S04]  /*08b0*/  @!P1 FMUL R17, R17, 16777216 ;  /* 0x4b80000011119820 */ /* 0x000fc80000400000 */
[----:B------:R-:W-:Y:S01]  /*08c0*/  FMUL R8, R12, R17 ;  /* 0x000000110c087220 */ /* 0x000fe20000400000 */
[----:B-----5:R-:W-:Y:S01]  /*08d0*/  FMUL R25, R28, R25 ;  /* 0x000000191c197220 */ /* 0x020fe20000400000 */
[----:B------:R-:W-:Y:S01]  /*08e0*/  CS2R R16, SRZ ;  /* 0x0000000000107805 */ /* 0x000fe2000001ff00 */
[----:B0-----:R-:W-:Y:S01]  /*08f0*/  IMAD.WIDE R28, R0, 0x4, R22 ;  /* 0x00000004001c7825 */ /* 0x001fe200078e0216 */
[----:B------:R-:W-:-:S03]  /*0900*/  CS2R R22, SRZ ;  /* 0x0000000000167805 */ /* 0x000fc6000001ff00 */
[----:B--2---:R-:W-:Y:S01]  /*0910*/  FADD R27, R9, -R5 ;  /* 0x80000005091b7221 */ /* 0x004fe20000000000 */
[----:B------:R-:W-:-:S03]  /*0920*/  FADD R5, R19, R24 ;  /* 0x0000001813057221 */ /* 0x000fc60000000000 */
[----:B------:R-:W-:Y:S01]  /*0930*/  FMUL R24, R18, R27 ;  /* 0x0000001b12187220 */ /* 0x000fe20000400000 */
[----:B---3--:R-:W-:Y:S01]  /*0940*/  IMAD.WIDE R26, R0, 0x4, R20 ;  /* 0x00000004001a7825 */ /* 0x008fe200078e0214 */
[----:B------:R-:W-:Y:S02]  /*0950*/  CS2R R18, SRZ ;  /* 0x0000000000127805 */ /* 0x000fe4000001ff00 */
[----:B------:R-:W-:-:S04]  /*0960*/  CS2R R20, SRZ ;  /* 0x0000000000147805 */ /* 0x000fc8000001ff00 */
[----:B------:R0:W2:Y:S04]  /*0970*/  @!P2 LDG.E.EL.128 R16, desc[UR4][R26.64] ;  /* 0x000000041a10a981 */ /* 0x0000a8000c2e1d00 */
[----:B------:R1:W2:Y:S01]  /*0980*/  @!P2 LDG.E.EL.128 R20, desc[UR4][R28.64] ;  /* 0x000000041c14a981 */ /* 0x0002a2000c2e1d00 */
[----:B0-----:R-:W0:Y:S01]  /*0990*/  LDC.64 R26, c[0x0][0x240] ;  /* 0x00009000ff1a7b82 */ /* 0x001e220000000a00 */
[----:B------:R-:W-:Y:S01]  /*09a0*/  FADD R4, R8, -R4 ;  /* 0x8000000408047221 */ /* 0x000fe20000000000 */
[----:B------:R-:W-:-:S03]  /*09b0*/  FADD R14, R14, 9.9999997473787516356e-06 ;  /* 0x3727c5ac0e0e7421 */ /* 0x000fc60000000000 */
[----:B------:R-:W-:Y:S02]  /*09c0*/  FMUL R25, R25, R4 ;  /* 0x0000000419197220 */ /* 0x000fe40000400000 */
[----:B------:R-:W3:Y:S01]  /*09d0*/  MUFU.SQRT R4, R14 ;  /* 0x0000000e00047308 */ /* 0x000ee20000002000 */
[----:B------:R-:W-:-:S07]  /*09e0*/  FADD R15, R15, 9.9999997473787516356e-06 ;  /* 0x3727c5ac0f0f7421 */ /* 0x000fce0000000000 */
[----:B------:R-:W4:Y:S01]  /*09f0*/  MUFU.SQRT R14, R15 ;  /* 0x0000000f000e7308 */ /* 0x000f220000002000 */
[C---:B---3--:R-:W-:Y:S02]  /*0a00*/  FSETP.GT.AND P6, PT, R4.reuse, 8.50705917302346158658e+37, PT ;  /* 0x7e8000000400780b */ /* 0x048fe40003fc4000 */
[----:B------:R-:W-:Y:S02]  /*0a10*/  FSETP.GEU.AND P5, PT, R4, 1.175494350822287508e-38, PT ;  /* 0x008000000400780b */ /* 0x000fe40003fae000 */
[----:B-1----:R-:W-:Y:S02]  /*0a20*/  SEL R28, R10, RZ, P0 ;  /* 0x000000ff0a1c7207 */ /* 0x002fe40000000000 */
[C---:B----4-:R-:W-:Y:S02]  /*0a30*/  FSETP.GT.AND P4, PT, R14.reuse, 8.50705917302346158658e+37, PT ;  /* 0x7e8000000e00780b */ /* 0x050fe40003f84000 */
[----:B------:R-:W-:Y:S02]  /*0a40*/  SEL R11, R11, RZ, P0 ;  /* 0x000000ff0b0b7207 */ /* 0x000fe40000000000 */
[----:B------:R-:W-:-:S03]  /*0a50*/  FSETP.GEU.AND P0, PT, R14, 1.175494350822287508e-38, PT ;  /* 0x008000000e00780b */ /* 0x000fc60003f0e000 */
[----:B------:R-:W-:-:S04]  /*0a60*/  @P6 FMUL R4, R4, 0.25 ;  /* 0x3e80000004046820 */ /* 0x000fc80000400000 */
[----:B------:R-:W-:Y:S01]  /*0a70*/  @!P5 FMUL R4, R4, 16777216 ;  /* 0x4b8000000404d820 */ /* 0x000fe20000400000 */
[----:B------:R-:W-:-:S03]  /*0a80*/  FADD R11, R5, R11 ;  /* 0x0000000b050b7221 */ /* 0x000fc60000000000 */
[----:B------:R1:W3:Y:S01]  /*0a90*/  MUFU.RCP R10, R4 ;  /* 0x00000004000a7308 */ /* 0x0002e20000001000 */
[----:B------:R-:W-:Y:S01]  /*0aa0*/  @P4 FMUL R14, R14, 0.25 ;  /* 0x3e8000000e0e4820 */ /* 0x000fe20000400000 */
[----:B------:R-:W-:-:S03]  /*0ab0*/  FSEL R15, R3, 1, P6 ;  /* 0x3f800000030f7808 */ /* 0x000fc60003000000 */
[----:B------:R-:W-:Y:S01]  /*0ac0*/  @!P0 FMUL R14, R14, 16777216 ;  /* 0x4b8000000e0e8820 */ /* 0x000fe20000400000 */
[----:B-1----:R-:W1:Y:S01]  /*0ad0*/  LDC.64 R4, c[0x0][0x238] ;  /* 0x00008e00ff047b82 */ /* 0x002e620000000a00 */
[----:B------:R-:W-:-:S04]  /*0ae0*/  FADD R13, R13, R28 ;  /* 0x0000001c0d0d7221 */ /* 0x000fc80000000000 */
[----:B------:R-:W4:Y:S01]  /*0af0*/  MUFU.RCP R14, R14 ;  /* 0x0000000e000e7308 */ /* 0x000f220000001000 */
[----:B------:R-:W-:Y:S01]  /*0b00*/  @!P5 FMUL R15, R15, 16777216 ;  /* 0x4b8000000f0fd820 */ /* 0x000fe20000400000 */
[----:B------:R-:W-:Y:S01]  /*0b10*/  @P3 FMUL R13, R13, 0.25 ;  /* 0x3e8000000d0d3820 */ /* 0x000fe20000400000 */
[----:B------:R-:W-:-:S03]  /*0b20*/  @P3 FMUL R11, R11, 0.25 ;  /* 0x3e8000000b0b3820 */ /* 0x000fc60000400000 */
[----:B------:R-:W-:Y:S01]  /*0b30*/  @!P1 FMUL R13, R13, 16777216 ;  /* 0x4b8000000d0d9820 */ /* 0x000fe20000400000 */
[----:B------:R-:W-:-:S04]  /*0b40*/  @!P1 FMUL R11, R11, 16777216 ;  /* 0x4b8000000b0b9820 */ /* 0x000fc80000400000 */
[----:B------:R-:W-:Y:S01]  /*0b50*/  FMUL R11, R12, R11 ;  /* 0x0000000b0c0b7220 */ /* 0x000fe20000400000 */
[----:B-1----:R-:W-:-:S04]  /*0b60*/  IMAD.WIDE R4, R0, 0x4, R4 ;  /* 0x0000000400047825 */ /* 0x002fc800078e0204 */
[----:B--2---:R-:W-:Y:S01]  /*0b70*/  FFMA R20, R25, R16, R20 ;  /* 0x0000001019147223 */ /* 0x004fe20000000014 */
[----:B------:R-:W-:Y:S01]  /*0b80*/  FFMA R21, R24, R17, R21 ;  /* 0x0000001118157223 */ /* 0x000fe20000000015 */
[----:B0-----:R-:W-:Y:S01]  /*0b90*/  IMAD.WIDE R16, R0, 0x4, R26 ;  /* 0x0000000400107825 */ /* 0x001fe200078e021a */
[----:B------:R-:W-:Y:S02]  /*0ba0*/  CS2R R24, SRZ ;  /* 0x0000000000187805 */ /* 0x000fe4000001ff00 */
[----:B------:R-:W-:-:S06]  /*0bb0*/  CS2R R26, SRZ ;  /* 0x00000000001a7805 */ /* 0x000fcc000001ff00 */
[----:B------:R3:W2:Y:S02]  /*0bc0*/  @!P2 LDG.E.EL.128 R24, desc[UR4][R16.64] ;  /* 0x000000041018a981 */ /* 0x0006a4000c2e1d00 */
[----:B---3--:R-:W-:Y:S01]  /*0bd0*/  FMUL R17, R10, R15 ;  /* 0x0000000f0a117220 */ /* 0x008fe20000400000 */
[----:B------:R-:W-:Y:S01]  /*0be0*/  FSEL R15, R3, 1, P4 ;  /* 0x3f800000030f7808 */ /* 0x000fe20002000000 */
[----:B------:R-:W-:-:S04]  /*0bf0*/  FMUL R10, R12, R13 ;  /* 0x0000000d0c0a7220 */ /* 0x000fc80000400000 */
[----:B------:R-:W-:Y:S01]  /*0c00*/  @!P0 FMUL R15, R15, 16777216 ;  /* 0x4b8000000f0f8820 */ /* 0x000fe20000400000 */
[----:B------:R-:W-:Y:S01]  /*0c10*/  FADD R16, R10, -R6 ;  /* 0x800000060a107221 */ /* 0x000fe20000000000 */
[----:B------:R-:W-:Y:S02]  /*0c20*/  CS2R R12, SRZ ;  /* 0x00000000000c7805 */ /* 0x000fe4000001ff00 */
[----:B----4-:R-:W-:Y:S01]  /*0c30*/  FMUL R6, R14, R15 ;  /* 0x0000000f0e067220 */ /* 0x010fe20000400000 */
[----:B------:R-:W-:-:S06]  /*0c40*/  CS2R R14, SRZ ;  /* 0x00000000000e7805 */ /* 0x000fcc000001ff00 */
[----:B------:R0:W3:Y:S01]  /*0c50*/  @!P2 LDG.E.EL.128 R12, desc[UR4][R4.64] ;  /* 0x00000004040ca981 */ /* 0x0000e2000c2e1d00 */
[----:B------:R-:W-:Y:S01]  /*0c60*/  FMUL R17, R17, R16 ;  /* 0x0000001011117220 */ /* 0x000fe20000400000 */
[----:B------:R-:W-:-:S04]  /*0c70*/  FADD R7, R11, -R7 ;  /* 0x800000070b077221 */ /* 0x000fc80000000000 */
[----:B------:R-:W-:Y:S01]  /*0c80*/  FMUL R6, R6, R7 ;  /* 0x0000000706067220 */ /* 0x000fe20000400000 */
[----:B------:R-:W-:-:S03]  /*0c90*/  FFMA R22, R17, R18, R22 ;  /* 0x0000001211167223 */ /* 0x000fc60000000016 */
[----:B------:R-:W-:Y:S02]  /*0ca0*/  FFMA R23, R6, R19, R23 ;  /* 0x0000001306177223 */ /* 0x000fe40000000017 */
[----:B------:R-:W1:Y:S02]  /*0cb0*/  LDC.64 R18, c[0x0][0x248] ;  /* 0x00009200ff127b82 */ /* 0x000e640000000a00 */
[----:B-1----:R-:W-:-:S04]  /*0cc0*/  IMAD.WIDE R18, R0, 0x4, R18 ;  /* 0x0000000400127825 */ /* 0x002fc800078e0212 */
[----:B--2---:R-:W-:Y:S01]  /*0cd0*/  FADD R25, R25, 9.9999997473787516356e-06 ;  /* 0x3727c5ac19197421 */ /* 0x004fe20000000000 */
[----:B------:R-:W-:Y:S01]  /*0ce0*/  FADD R16, R24, 9.9999997473787516356e-06 ;  /* 0x3727c5ac18107421 */ /* 0x000fe20000000000 */
[----:B------:R-:W-:-:S03]  /*0cf0*/  FADD R26, R26, 9.9999997473787516356e-06 ;  /* 0x3727c5ac1a1a7421 */ /* 0x000fc60000000000 */
[----:B------:R1:W2:Y:S08]  /*0d00*/  MUFU.SQRT R28, R16 ;  /* 0x00000010001c7308 */ /* 0x0002b00000002000 */
[----:B------:R-:W4:Y:S01]  /*0d10*/  MUFU.SQRT R25, R25 ;  /* 0x0000001900197308 */ /* 0x000f220000002000 */
[----:B-1----:R-:W1:Y:S07]  /*0d20*/  LDC.64 R16, c[0x0][0x250] ;  /* 0x00009400ff107b82 */ /* 0x002e6e0000000a00 */
[----:B------:R-:W5:Y:S01]  /*0d30*/  MUFU.SQRT R24, R26 ;  /* 0x0000001a00187308 */ /* 0x000f620000002000 */
[----:B--2---:R-:W-:-:S02]  /*0d40*/  FSETP.GT.AND P0, PT, R28, 8.50705917302346158658e+37, PT ;  /* 0x7e8000001c00780b */ /* 0x004fc40003f04000 */
[----:B------:R-:W-:Y:S02]  /*0d50*/  FSETP.GEU.AND P4, PT, R28, 1.175494350822287508e-38, PT ;  /* 0x008000001c00780b */ /* 0x000fe40003f8e000 */
[C---:B----4-:R-:W-:Y:S02]  /*0d60*/  FSETP.GT.AND P1, PT, R25.reuse, 8.50705917302346158658e+37, PT ;  /* 0x7e8000001900780b */ /* 0x050fe40003f24000 */
[----:B------:R-:W-:Y:S02]  /*0d70*/  FSETP.GEU.AND P5, PT, R25, 1.175494350822287508e-38, PT ;  /* 0x008000001900780b */ /* 0x000fe40003fae000 */
[C---:B-----5:R-:W-:Y:S02]  /*0d80*/  FSETP.GT.AND P3, PT, R24.reuse, 8.50705917302346158658e+37, PT ;  /* 0x7e8000001800780b */ /* 0x060fe40003f64000 */
[----:B------:R-:W-:-:S03]  /*0d90*/  FSETP.GEU.AND P6, PT, R24, 1.175494350822287508e-38, PT ;  /* 0x008000001800780b */ /* 0x000fc60003fce000 */
[----:B------:R-:W-:-:S04]  /*0da0*/  @P0 FMUL R28, R28, 0.25 ;  /* 0x3e8000001c1c0820 */ /* 0x000fc80000400000 */
[----:B------:R-:W-:Y:S01]  /*0db0*/  @P1 FMUL R25, R25, 0.25 ;  /* 0x3e80000019191820 */ /* 0x000fe20000400000 */
[----:B------:R-:W-:-:S03]  /*0dc0*/  @!P4 FMUL R28, R28, 16777216 ;  /* 0x4b8000001c1cc820 */ /* 0x000fc60000400000 */
[----:B------:R-:W-:Y:S01]  /*0dd0*/  @!P5 FMUL R25, R25, 16777216 ;  /* 0x4b8000001919d820 */ /* 0x000fe20000400000 */
[----:B------:R-:W-:Y:S01]  /*0de0*/  @P3 FMUL R24, R24, 0.25 ;  /* 0x3e80000018183820 */ /* 0x000fe20000400000 */
[----:B0-----:R-:W0:Y:S03]  /*0df0*/  MUFU.RCP R4, R28 ;  /* 0x0000001c00047308 */ /* 0x001e260000001000 */
[----:B------:R-:W-:-:S05]  /*0e00*/  @!P6 FMUL R24, R24, 16777216 ;  /* 0x4b8000001818e820 */ /* 0x000fca0000400000 */
[----:B------:R2:W4:Y:S01]  /*0e10*/  MUFU.RCP R5, R25 ;  /* 0x0000001900057308 */ /* 0x0005220000001000 */
[C---:B------:R-:W-:Y:S02]  /*0e20*/  FSEL R7, R3.reuse, 1, P0 ;  /* 0x3f80000003077808 */ /* 0x040fe40000000000 */
[----:B------:R-:W-:-:S05]  /*0e30*/  FSEL R26, R3, 1, P1 ;  /* 0x3f800000031a7808 */ /* 0x000fca0000800000 */
[----:B------:R-:W5:Y:S01]  /*0e40*/  MUFU.RCP R24, R24 ;  /* 0x0000001800187308 */ /* 0x000f620000001000 */
[----:B------:R-:W-:Y:S01]  /*0e50*/  @!P4 FMUL R7, R7, 16777216 ;  /* 0x4b8000000707c820 */ /* 0x000fe20000400000 */
[----:B--2---:R-:W-:Y:S01]  /*0e60*/  FSEL R25, R3, 1, P3 ;  /* 0x3f80000003197808 */ /* 0x004fe20001800000 */
[----:B------:R-:W-:Y:S02]  /*0e70*/  @!P5 FMUL R26, R26, 16777216 ;  /* 0x4b8000001a1ad820 */ /* 0x000fe40000400000 */
[----:B0-----:R-:W-:Y:S01]  /*0e80*/  FMUL R6, R4, R7 ;  /* 0x0000000704067220 */ /* 0x001fe20000400000 */
[----:B---3--:R-:W-:Y:S01]  /*0e90*/  FADD R4, R9, -R13 ;  /* 0x8000000d09047221 */ /* 0x008fe20000000000 */
[----:B----4-:R-:W-:Y:S01]  /*0ea0*/  FMUL R7, R5, R26 ;  /* 0x0000001a05077220 */ /* 0x010fe20000400000 */
[----:B------:R-:W-:Y:S01]  /*0eb0*/  @!P6 FMUL R25, R25, 16777216 ;  /* 0x4b8000001919e820 */ /* 0x000fe20000400000 */
[----:B------:R-:W-:-:S04]  /*0ec0*/  FADD R5, R8, -R12 ;  /* 0x8000000c08057221 */ /* 0x000fc80000000000 */
[----:B------:R-:W-:Y:S01]  /*0ed0*/  FMUL R13, R5, R6 ;  /* 0x00000006050d7220 */ /* 0x000fe20000400000 */
[----:B-----5:R-:W-:Y:S01]  /*0ee0*/  FMUL R12, R24, R25 ;  /* 0x00000019180c7220 */ /* 0x020fe20000400000 */
[----:B------:R-:W-:Y:S01]  /*0ef0*/  FMUL R24, R4, R7 ;  /* 0x0000000704187220 */ /* 0x000fe20000400000 */
[----:B------:R-:W-:Y:S02]  /*0f00*/  CS2R R4, SRZ ;  /* 0x0000000000047805 */ /* 0x000fe4000001ff00 */
[----:B------:R-:W-:Y:S01]  /*0f10*/  CS2R R6, SRZ ;  /* 0x0000000000067805 */ /* 0x000fe2000001ff00 */
[----:B-1----:R-:W-:Y:S01]  /*0f20*/  IMAD.WIDE R28, R0, 0x4, R16 ;  /* 0x00000004001c7825 */ /* 0x002fe200078e0210 */
[----:B------:R-:W-:-:S04]  /*0f30*/  CS2R R16, SRZ ;  /* 0x0000000000107805 */ /* 0x000fc8000001ff00 */
[----:B------:R0:W2:Y:S02]  /*0f40*/  @!P2 LDG.E.EL.128 R4, desc[UR4][R18.64] ;  /* 0x000000041204a981 */ /* 0x0000a4000c2e1d00 */
[----:B0-----:R-:W-:-:S06]  /*0f50*/  CS2R R18, SRZ ;  /* 0x0000000000127805 */ /* 0x001fcc000001ff00 */
[----:B------:R0:W2:Y:S01]  /*0f60*/  @!P2 LDG.E.EL.128 R16, desc[UR4][R28.64] ;  /* 0x000000041c10a981 */ /* 0x0000a2000c2e1d00 */
[----:B------:R-:W-:Y:S02]  /*0f70*/  FADD R0, R27, 9.9999997473787516356e-06 ;  /* 0x3727c5ac1b007421 */ /* 0x000fe40000000000 */
[----:B------:R-:W1:Y:S02]  /*0f80*/  LDC.64 R26, c[0x0][0x260] ;  /* 0x00009800ff1a7b82 */ /* 0x000e640000000a00 */
[----:B------:R-:W3:Y:S06]  /*0f90*/  MUFU.SQRT R25, R0 ;  /* 0x0000000000197308 */ /* 0x000eec0000002000 */
[----:B0-----:R-:W0:Y:S01]  /*0fa0*/  LDC.64 R28, c[0x0][0x258] ;  /* 0x00009600ff1c7b82 */ /* 0x001e220000000a00 */
[----:B---3--:R-:W-:-:S02]  /*0fb0*/  FSETP.GT.AND P0, PT, R25, 8.50705917302346158658e+37, PT ;  /* 0x7e8000001900780b */ /* 0x008fc40003f04000 */
[----:B------:R-:W-:-:S11]  /*0fc0*/  FSETP.GEU.AND P1, PT, R25, 1.175494350822287508e-38, PT ;  /* 0x008000001900780b */ /* 0x000fd60003f2e000 */
[----:B------:R-:W-:-:S04]  /*0fd0*/  @P0 FMUL R25, R25, 0.25 ;  /* 0x3e80000019190820 */ /* 0x000fc80000400000 */
[----:B------:R-:W-:-:S06]  /*0fe0*/  @!P1 FMUL R25, R25, 16777216 ;  /* 0x4b80000019199820 */ /* 0x000fcc0000400000 */
[----:B------:R-:W3:Y:S01]  /*0ff0*/  MUFU.RCP R25, R25 ;  /* 0x0000001900197308 */ /* 0x000ee20000001000 */
[----:B------:R-:W-:Y:S02]  /*1000*/  FSETP.GEU.AND P3, PT, R21, RZ, PT ;  /* 0x000000ff1500720b */ /* 0x000fe40003f6e000 */
[----:B------:R-:W-:Y:S01]  /*1010*/  FSETP.GEU.AND P4, PT, R20, RZ, PT ;  /* 0x000000ff1400720b */ /* 0x000fe20003f8e000 */
[----:B0-----:R-:W-:-:S04]  /*1020*/  IMAD.WIDE R28, R2, 0x4, R28 ;  /* 0x00000004021c7825 */ /* 0x001fc800078e021c */
[----:B------:R-:W-:Y:S01]  /*1030*/  FADD R0, R11, -R15 ;  /* 0x8000000f0b007221 */ /* 0x000fe20000000000 */
[----:B------:R-:W-:Y:S01]  /*1040*/  SEL R21, R21, RZ, P3 ;  /* 0x000000ff15157207 */ /* 0x000fe20001800000 */
[----:B-1----:R-:W-:Y:S01]  /*1050*/  IMAD.WIDE R26, R2, 0x4, R26 ;  /* 0x00000004021a7825 */ /* 0x002fe200078e021a */
[----:B------:R-:W-:Y:S01]  /*1060*/  SEL R20, R20, RZ, P4 ;  /* 0x000000ff14147207 */ /* 0x000fe20002000000 */
[----:B------:R0:W-:Y:S02]  /*1070*/  @!P2 STG.E.128 desc[UR4][R28.64], R8 ;  /* 0x000000081c00a986 */ /* 0x0001e4000c101d04 */
[----:B--2---:R-:W-:Y:S01]  /*1080*/  FFMA R4, R13, R4, R16 ;  /* 0x000000040d047223 */ /* 0x004fe20000000010 */
[----:B------:R-:W-:-:S05]  /*1090*/  FSEL R16, R3, 1, P0 ;  /* 0x3f80000003107808 */ /* 0x000fca0000000000 */
[----:B------:R-:W-:Y:S01]  /*10a0*/  @!P1 FMUL R16, R16, 16777216 ;  /* 0x4b80000010109820 */ /* 0x000fe20000400000 */
[----:B------:R-:W-:-:S03]  /*10b0*/  FFMA R5, R24, R5, R17 ;  /* 0x0000000518057223 */ /* 0x000fc60000000011 */
[----:B---3--:R-:W-:Y:S02]  /*10c0*/  FMUL R13, R25, R16 ;  /* 0x00000010190d7220 */ /* 0x008fe40000400000 */
[----:B------:R-:W1:Y:S01]  /*10d0*/  LDC.64 R16, c[0x0][0x268] ;  /* 0x00009a00ff107b82 */ /* 0x000e620000000a00 */
[C---:B------:R-:W-:Y:S02]  /*10e0*/  FSETP.GEU.AND P0, PT, R23.reuse, RZ, PT ;  /* 0x000000ff1700720b */ /* 0x040fe40003f0e000 */
[----:B------:R-:W-:Y:S01]  /*10f0*/  FSETP.GEU.AND P1, PT, R22, RZ, PT ;  /* 0x000000ff1600720b */ /* 0x000fe20003f2e000 */
[----:B------:R-:W-:Y:S01]  /*1100*/  FADD R3, R10, -R14 ;  /* 0x8000000e0a037221 */ /* 0x000fe20000000000 */
[----:B------:R-:W-:Y:S02]  /*1110*/  SEL R23, R23, RZ, P0 ;  /* 0x000000ff17177207 */ /* 0x000fe40000000000 */
[----:B------:R-:W-:Y:S01]  /*1120*/  SEL R22, R22, RZ, P1 ;  /* 0x000000ff16167207 */ /* 0x000fe20000800000 */
[----:B------:R-:W-:Y:S01]  /*1130*/  FMUL R3, R3, R12 ;  /* 0x0000000c03037220 */ /* 0x000fe20000400000 */
[----:B------:R-:W-:-:S03]  /*1140*/  FMUL R0, R0, R13 ;  /* 0x0000000d00007220 */ /* 0x000fc60000400000 */
[----:B------:R0:W-:Y:S01]  /*1150*/  @!P2 STG.E.128 desc[UR4][R26.64], R20 ;  /* 0x000000141a00a986 */ /* 0x0001e2000c101d04 */
[----:B------:R-:W-:Y:S01]  /*1160*/  FFMA R6, R3, R6, R18 ;  /* 0x0000000603067223 */ /* 0x000fe20000000012 */
[----:B------:R-:W-:Y:S01]  /*1170*/  FFMA R7, R0, R7, R19 ;  /* 0x0000000700077223 */ /* 0x000fe20000000013 */
[----:B-1----:R-:W-:Y:S01]  /*1180*/  IMAD.WIDE R16, R2, 0x4, R16 ;  /* 0x0000000402107825 */ /* 0x002fe200078e0210 */
[----:B0-----:R-:W-:Y:S06]  /*1190*/  @P2 EXIT ;  /* 0x000000000000294d */ /* 0x001fec0003800000 */
[----:B------:R-:W-:Y:S01]  /*11a0*/  STG.E.128 desc[UR4][R16.64], R4 ;  /* 0x0000000410007986 */ /* 0x000fe2000c101d04 */
[----:B------:R-:W-:Y:S05]  /*11b0*/  EXIT ;  /* 0x000000000000794d */ /* 0x000fea0003800000 */
.L_x_0:
[----:B------:R-:W-:-:S00]  /*11c0*/  BRA `(.L_x_0) ;  /* 0xfffffffc00fc7947 */ /* 0x000fc0000383ffff */
[----:B------:R-:W-:-:S00]  /*11d0*/  NOP ;  /* 0x0000000000007918 */ /* 0x000fc00000000000 */
        /* <DEDUP_REMOVED lines=10> */
.L_x_1:


//--------------------- .nv.global.init           --------------------------
	.section	.nv.global.init,"aw",@progbits
.nv.global.init:
	.type		_$_str,@object
	.size		_$_str,(_$_str_$_2 - _$_str)
_$_str:
        /*0000*/ 	.byte	0x5f, 0x5f, 0x43, 0x55, 0x44, 0x41, 0x5f, 0x46, 0x54, 0x5a, 0x00
	.type		_$_str_$_2,@object
	.size		_$_str_$_2,(.L_1 - _$_str_$_2)
_$_str_$_2:
        /*000b*/ 	.byte	0x5f, 0x5f, 0x43, 0x55, 0x44, 0x41, 0x5f, 0x50, 0x52, 0x45, 0x43, 0x5f, 0x53, 0x51, 0x52, 0x54
        /*001b*/ 	.byte	0x00
.L_1:


//--------------------- .nv.constant0.triton_poi_fused__native_batch_norm_legit_no_training_avg_pool2d_relu_25 --------------------------
	.section	.nv.constant0.triton_poi_fused__native_batch_norm_legit_no_training_avg_pool2d_relu_25,"a",@progbits
	.sectionflags	@""
	.align	4
.nv.constant0.triton_poi_fused__native_batch_norm_legit_no_training_avg_pool2d_relu_25:
	.zero		628
